//
// Generated by NVIDIA NVVM Compiler
//
// Compiler Build ID: CL-36424714
// Cuda compilation tools, release 13.0, V13.0.88
// Based on NVVM 20.0.0
//

.version 9.0
.target sm_100
.address_size 64

	// .globl	_Z15vector_additionPiS_S_i

.visible .entry _Z15vector_additionPiS_S_i(
	.param .u64 .ptr .align 1 _Z15vector_additionPiS_S_i_param_0,
	.param .u64 .ptr .align 1 _Z15vector_additionPiS_S_i_param_1,
	.param .u64 .ptr .align 1 _Z15vector_additionPiS_S_i_param_2,
	.param .u32 _Z15vector_additionPiS_S_i_param_3
)
{
	.reg .pred 	%p<2>;
	.reg .b32 	%r<9>;
	.reg .b64 	%rd<11>;

	ld.param.u64 	%rd1, [_Z15vector_additionPiS_S_i_param_0];
	ld.param.u64 	%rd2, [_Z15vector_additionPiS_S_i_param_1];
	ld.param.u64 	%rd3, [_Z15vector_additionPiS_S_i_param_2];
	ld.param.u32 	%r2, [_Z15vector_additionPiS_S_i_param_3];
	mov.u32 	%r3, %ntid.x;
	mov.u32 	%r4, %ctaid.x;
	mov.u32 	%r5, %tid.x;
	mad.lo.s32 	%r1, %r3, %r4, %r5;
	setp.ge.s32 	%p1, %r1, %r2;
	@%p1 bra 	$L__BB0_2;
	cvta.to.global.u64 	%rd4, %rd1;
	cvta.to.global.u64 	%rd5, %rd2;
	cvta.to.global.u64 	%rd6, %rd3;
	mul.wide.s32 	%rd7, %r1, 4;
	add.s64 	%rd8, %rd4, %rd7;
	ld.global.u32 	%r6, [%rd8];
	add.s64 	%rd9, %rd5, %rd7;
	ld.global.u32 	%r7, [%rd9];
	add.s32 	%r8, %r7, %r6;
	add.s64 	%rd10, %rd6, %rd7;
	st.global.u32 	[%rd10], %r8;
$L__BB0_2:
	ret;

}


// ===== COMPILED SASS (sm_100) =====

	.target	sm_100

	.elftype	@"ET_EXEC"


//--------------------- .note.nv.tkinfo           --------------------------
	.section	.note.nv.tkinfo,"",@"SHT_NOTE"
	.sectionflags	@"SHF_NOTE_NV_TKINFO"
	.tkinfo
        /*0018*/ 	.word	0x00000002
        /*0030*/ 	.string	""
        /*0030*/ 	.string	"ptxas"
        /*0030*/ 	.string	"Cuda compilation tools, release 13.0, V13.0.88"
        /*0030*/ 	.string	"Build cuda_13.0.r13.0/compiler.36424714_0"
        /*0030*/ 	.string	"-arch sm_100 -m 64 "



//--------------------- .note.nv.cuinfo           --------------------------
	.section	.note.nv.cuinfo,"",@"SHT_NOTE"
	.sectionflags	@"SHF_NOTE_NV_CUINFO"
        /*0018*/ 	.short	0x0002
        /*001a*/ 	.short	0x0064
        /*001c*/ 	.short	0x0082
	.zero		2


//--------------------- .nv.info                  --------------------------
	.section	.nv.info,"",@"SHT_CUDA_INFO"
	.align	4


	//----- nvinfo : EIATTR_REGCOUNT
	.align		4
        /*0000*/ 	.byte	0x04, 0x2f
        /*0002*/ 	.short	(.L_1 - .L_0)
	.align		4
.L_0:
        /*0004*/ 	.word	index@(_Z15vector_additionPiS_S_i)
        /*0008*/ 	.word	0x0000000c


	//----- nvinfo : EIATTR_FRAME_SIZE
	.align		4
.L_1:
        /*000c*/ 	.byte	0x04, 0x11
        /*000e*/ 	.short	(.L_3 - .L_2)
	.align		4
.L_2:
        /*0010*/ 	.word	index@(_Z15vector_additionPiS_S_i)
        /*0014*/ 	.word	0x00000000


	//----- nvinfo : EIATTR_MIN_STACK_SIZE
	.align		4
.L_3:
        /*0018*/ 	.byte	0x04, 0x12
        /*001a*/ 	.short	(.L_5 - .L_4)
	.align		4
.L_4:
        /*001c*/ 	.word	index@(_Z15vector_additionPiS_S_i)
        /*0020*/ 	.word	0x00000000
.L_5:


//--------------------- .nv.compat                --------------------------
	.section	.nv.compat,"",@"SHT_CUDA_COMPAT_INFO"
	.align	4
        /*0000*/ 	.byte	0x02, 0x09, 0x00, 0x00, 0x02, 0x02, 0x01, 0x00, 0x02, 0x05, 0x05, 0x00, 0x03, 0x07, 0x01, 0x01
        /*0010*/ 	.byte	0x02, 0x03, 0x00, 0x00, 0x02, 0x06, 0x01, 0x00, 0x04, 0x0b, 0x08, 0x00, 0x09, 0x00, 0x00, 0x00
        /*0020*/ 	.byte	0x00, 0x00, 0x00, 0x00


//--------------------- .nv.info._Z15vector_additionPiS_S_i --------------------------
	.section	.nv.info._Z15vector_additionPiS_S_i,"",@"SHT_CUDA_INFO"
	.sectionflags	@""
	.align	4


	//----- nvinfo : EIATTR_CUDA_API_VERSION
	.align		4
        /*0000*/ 	.byte	0x04, 0x37
        /*0002*/ 	.short	(.L_7 - .L_6)
.L_6:
        /*0004*/ 	.word	0x00000082


	//----- nvinfo : EIATTR_KPARAM_INFO
	.align		4
.L_7:
        /*0008*/ 	.byte	0x04, 0x17
        /*000a*/ 	.short	(.L_9 - .L_8)
.L_8:
        /*000c*/ 	.word	0x00000000
        /*0010*/ 	.short	0x0003
        /*0012*/ 	.short	0x0018
        /*0014*/ 	.byte	0x00, 0xf0, 0x11, 0x00


	//----- nvinfo : EIATTR_KPARAM_INFO
	.align		4
.L_9:
        /*0018*/ 	.byte	0x04, 0x17
        /*001a*/ 	.short	(.L_11 - .L_10)
.L_10:
        /*001c*/ 	.word	0x00000000
        /*0020*/ 	.short	0x0002
        /*0022*/ 	.short	0x0010
        /*0024*/ 	.byte	0x00, 0xf5, 0x21, 0x00


	//----- nvinfo : EIATTR_KPARAM_INFO
	.align		4
.L_11:
        /*0028*/ 	.byte	0x04, 0x17
        /*002a*/ 	.short	(.L_13 - .L_12)
.L_12:
        /*002c*/ 	.word	0x00000000
        /*0030*/ 	.short	0x0001
        /*0032*/ 	.short	0x0008
        /*0034*/ 	.byte	0x00, 0xf5, 0x21, 0x00


	//----- nvinfo : EIATTR_KPARAM_INFO
	.align		4
.L_13:
        /*0038*/ 	.byte	0x04, 0x17
        /*003a*/ 	.short	(.L_15 - .L_14)
.L_14:
        /*003c*/ 	.word	0x00000000
        /*0040*/ 	.short	0x0000
        /*0042*/ 	.short	0x0000
        /*0044*/ 	.byte	0x00, 0xf5, 0x21, 0x00


	//----- nvinfo : EIATTR_SPARSE_MMA_MASK
	.align		4
.L_15:
        /*0048*/ 	.byte	0x03, 0x50
        /*004a*/ 	.short	0x0000


	//----- nvinfo : EIATTR_MAXREG_COUNT
	.align		4
        /*004c*/ 	.byte	0x03, 0x1b
        /*004e*/ 	.short	0x00ff


	//----- nvinfo : EIATTR_MERCURY_ISA_VERSION
	.align		4
        /*0050*/ 	.byte	0x03, 0x5f
        /*0052*/ 	.short	0x0101


	//----- nvinfo : EIATTR_VRC_CTA_INIT_COUNT
	.align		4
        /*0054*/ 	.byte	0x02, 0x4a
	.zero		1
	.zero		1


	//----- nvinfo : EIATTR_EXIT_INSTR_OFFSETS
	.align		4
        /*0058*/ 	.byte	0x04, 0x1c
        /*005a*/ 	.short	(.L_17 - .L_16)


	//   ....[0]....
.L_16:
        /*005c*/ 	.word	0x00000070


	//   ....[1]....
        /*0060*/ 	.word	0x00000130


	//----- nvinfo : EIATTR_CBANK_PARAM_SIZE
	.align		4
.L_17:
        /*0064*/ 	.byte	0x03, 0x19
        /*0066*/ 	.short	0x001c


	//----- nvinfo : EIATTR_PARAM_CBANK
	.align		4
        /*0068*/ 	.byte	0x04, 0x0a
        /*006a*/ 	.short	(.L_19 - .L_18)
	.align		4
.L_18:
        /*006c*/ 	.word	index@(.nv.constant0._Z15vector_additionPiS_S_i)
        /*0070*/ 	.short	0x0380
        /*0072*/ 	.short	0x001c


	//----- nvinfo : EIATTR_SW_WAR
	.align		4
.L_19:
        /*0074*/ 	.byte	0x04, 0x36
        /*0076*/ 	.short	(.L_21 - .L_20)
.L_20:
        /*0078*/ 	.word	0x00000008
.L_21:


//--------------------- .nv.callgraph             --------------------------
	.section	.nv.callgraph,"",@"SHT_CUDA_CALLGRAPH"
	.align	4
	.sectionentsize	8
	.align		4
        /*0000*/ 	.word	0x00000000
	.align		4
        /*0004*/ 	.word	0xffffffff
	.align		4
        /*0008*/ 	.word	0x00000000
	.align		4
        /*000c*/ 	.word	0xfffffffe
	.align		4
        /*0010*/ 	.word	0x00000000
	.align		4
        /*0014*/ 	.word	0xfffffffd
	.align		4
        /*0018*/ 	.word	0x00000000
	.align		4
        /*001c*/ 	.word	0xfffffffc


//--------------------- .text._Z15vector_additionPiS_S_i --------------------------
	.section	.text._Z15vector_additionPiS_S_i,"ax",@progbits
	.align	128
        .global         _Z15vector_additionPiS_S_i
        .type           _Z15vector_additionPiS_S_i,@function
        .size           _Z15vector_additionPiS_S_i,(.L_x_1 - _Z15vector_additionPiS_S_i)
        .other          _Z15vector_additionPiS_S_i,@"STO_CUDA_ENTRY STV_DEFAULT"
_Z15vector_additionPiS_S_i:
.text._Z15vector_additionPiS_S_i:
[----:B------:R-:W-:Y:S01]  /*0000*/  LDC R1, c[0x0][0x37c] ;  /* 0x0000df00ff017b82 */ /* 0x000fe20000000800 */
[----:B------:R-:W0:Y:S01]  /*0010*/  S2R R9, SR_CTAID.X ;  /* 0x0000000000097919 */ /* 0x000e220000002500 */
[----:B------:R-:W0:Y:S01]  /*0020*/  LDCU UR4, c[0x0][0x360] ;  /* 0x00006c00ff0477ac */ /* 0x000e220008000800 */
[----:B------:R-:W0:Y:S01]  /*0030*/  S2R R0, SR_TID.X ;  /* 0x0000000000007919 */ /* 0x000e220000002100 */
[----:B------:R-:W1:Y:S01]  /*0040*/  LDCU UR5, c[0x0][0x398] ;  /* 0x00007300ff0577ac */ /* 0x000e620008000800 */
[----:B0-----:R-:W-:-:S05]  /*0050*/  IMAD R9, R9, UR4, R0 ;  /* 0x0000000409097c24 */ /* 0x001fca000f8e0200 */
[----:B-1----:R-:W-:-:S13]  /*0060*/  ISETP.GE.AND P0, PT, R9, UR5, PT ;  /* 0x0000000509007c0c */ /* 0x002fda000bf06270 */
[----:B------:R-:W-:Y:S05]  /*0070*/  @P0 EXIT ;  /* 0x000000000000094d */ /* 0x000fea0003800000 */
[----:B------:R-:W0:Y:S01]  /*0080*/  LDC.64 R2, c[0x0][0x380] ;  /* 0x0000e000ff027b82 */ /* 0x000e220000000a00 */
[----:B------:R-:W1:Y:S07]  /*0090*/  LDCU.64 UR4, c[0x0][0x358] ;  /* 0x00006b00ff0477ac */ /* 0x000e6e0008000a00 */
[----:B------:R-:W2:Y:S08]  /*00a0*/  LDC.64 R4, c[0x0][0x388] ;  /* 0x0000e200ff047b82 */ /* 0x000eb00000000a00 */
[----:B------:R-:W3:Y:S01]  /*00b0*/  LDC.64 R6, c[0x0][0x390] ;  /* 0x0000e400ff067b82 */ /* 0x000ee20000000a00 */
[----:B0-----:R-:W-:-:S06]  /*00c0*/  IMAD.WIDE R2, R9, 0x4, R2 ;  /* 0x0000000409027825 */ /* 0x001fcc00078e0202 */
[----:B-1----:R-:W4:Y:S01]  /*00d0*/  LDG.E R2, desc[UR4][R2.64] ;  /* 0x0000000402027981 */ /* 0x002f22000c1e1900 */
[----:B--2---:R-:W-:-:S06]  /*00e0*/  IMAD.WIDE R4, R9, 0x4, R4 ;  /* 0x0000000409047825 */ /* 0x004fcc00078e0204 */
[----:B------:R-:W4:Y:S01]  /*00f0*/  LDG.E R5, desc[UR4][R4.64] ;  /* 0x0000000404057981 */ /* 0x000f22000c1e1900 */
[----:B---3--:R-:W-:Y:S01]  /*0100*/  IMAD.WIDE R6, R9, 0x4, R6 ;  /* 0x0000000409067825 */ /* 0x008fe200078e0206 */
[----:B----4-:R-:W-:-:S05]  /*0110*/  IADD3 R9, PT, PT, R2, R5, RZ ;  /* 0x0000000502097210 */ /* 0x010fca0007ffe0ff */
[----:B------:R-:W-:Y:S01]  /*0120*/  STG.E desc[UR4][R6.64], R9 ;  /* 0x0000000906007986 */ /* 0x000fe2000c101904 */
[----:B------:R-:W-:Y:S05]  /*0130*/  EXIT ;  /* 0x000000000000794d */ /* 0x000fea0003800000 */
.L_x_0:
[----:B------:R-:W-:-:S00]  /*0140*/  BRA `(.L_x_0) ;  /* 0xfffffffc00fc7947 */ /* 0x000fc0000383ffff */
[----:B------:R-:W-:-:S00]  /*0150*/  NOP ;  /* 0x0000000000007918 */ /* 0x000fc00000000000 */
        /* <DEDUP_REMOVED lines=10> */
.L_x_1:


//--------------------- .nv.shared.reserved.0     --------------------------
	.section	.nv.shared.reserved.0,"aw",@nobits
	.weak		__nv_reservedSMEM_offset_0_alias
	.size		__nv_reservedSMEM_offset_0_alias, 0, 64
	.other		__nv_reservedSMEM_offset_0_alias,@"STO_CUDA_RESERVED_SHARED STV_DEFAULT"
__nv_reservedSMEM_offset_0_alias:
	.zero		0
	.zero		64


//--------------------- .nv.constant0._Z15vector_additionPiS_S_i --------------------------
	.section	.nv.constant0._Z15vector_additionPiS_S_i,"a",@progbits
	.sectionflags	@""
	.align	4
.nv.constant0._Z15vector_additionPiS_S_i:
	.zero		924


//--------------------- SYMBOLS --------------------------

	.type		.nv.reservedSmem.offset0,@object
	.size		.nv.reservedSmem.offset0,0x4
